//
// Generated by NVIDIA NVVM Compiler
//
// Compiler Build ID: CL-36424714
// Cuda compilation tools, release 13.0, V13.0.88
// Based on NVVM 20.0.0
//

.version 9.0
.target sm_100
.address_size 64

	// .globl	_Z8update_eiiiPfS_S_S_S_S_S_S_S_

.visible .entry _Z8update_eiiiPfS_S_S_S_S_S_S_S_(
	.param .u32 _Z8update_eiiiPfS_S_S_S_S_S_S_S__param_0,
	.param .u32 _Z8update_eiiiPfS_S_S_S_S_S_S_S__param_1,
	.param .u32 _Z8update_eiiiPfS_S_S_S_S_S_S_S__param_2,
	.param .u64 .ptr .align 1 _Z8update_eiiiPfS_S_S_S_S_S_S_S__param_3,
	.param .u64 .ptr .align 1 _Z8update_eiiiPfS_S_S_S_S_S_S_S__param_4,
	.param .u64 .ptr .align 1 _Z8update_eiiiPfS_S_S_S_S_S_S_S__param_5,
	.param .u64 .ptr .align 1 _Z8update_eiiiPfS_S_S_S_S_S_S_S__param_6,
	.param .u64 .ptr .align 1 _Z8update_eiiiPfS_S_S_S_S_S_S_S__param_7,
	.param .u64 .ptr .align 1 _Z8update_eiiiPfS_S_S_S_S_S_S_S__param_8,
	.param .u64 .ptr .align 1 _Z8update_eiiiPfS_S_S_S_S_S_S_S__param_9,
	.param .u64 .ptr .align 1 _Z8update_eiiiPfS_S_S_S_S_S_S_S__param_10,
	.param .u64 .ptr .align 1 _Z8update_eiiiPfS_S_S_S_S_S_S_S__param_11
)
{
	.reg .b32 	%r<15>;
	.reg .b32 	%f<31>;
	.reg .b64 	%rd<39>;

	ld.param.u32 	%r1, [_Z8update_eiiiPfS_S_S_S_S_S_S_S__param_0];
	ld.param.u32 	%r2, [_Z8update_eiiiPfS_S_S_S_S_S_S_S__param_1];
	ld.param.u32 	%r3, [_Z8update_eiiiPfS_S_S_S_S_S_S_S__param_2];
	ld.param.u64 	%rd1, [_Z8update_eiiiPfS_S_S_S_S_S_S_S__param_3];
	ld.param.u64 	%rd2, [_Z8update_eiiiPfS_S_S_S_S_S_S_S__param_4];
	ld.param.u64 	%rd3, [_Z8update_eiiiPfS_S_S_S_S_S_S_S__param_5];
	ld.param.u64 	%rd4, [_Z8update_eiiiPfS_S_S_S_S_S_S_S__param_6];
	ld.param.u64 	%rd5, [_Z8update_eiiiPfS_S_S_S_S_S_S_S__param_7];
	ld.param.u64 	%rd6, [_Z8update_eiiiPfS_S_S_S_S_S_S_S__param_8];
	ld.param.u64 	%rd7, [_Z8update_eiiiPfS_S_S_S_S_S_S_S__param_9];
	ld.param.u64 	%rd8, [_Z8update_eiiiPfS_S_S_S_S_S_S_S__param_10];
	ld.param.u64 	%rd9, [_Z8update_eiiiPfS_S_S_S_S_S_S_S__param_11];
	cvta.to.global.u64 	%rd10, %rd3;
	cvta.to.global.u64 	%rd11, %rd9;
	cvta.to.global.u64 	%rd12, %rd2;
	cvta.to.global.u64 	%rd13, %rd4;
	cvta.to.global.u64 	%rd14, %rd8;
	cvta.to.global.u64 	%rd15, %rd1;
	cvta.to.global.u64 	%rd16, %rd5;
	cvta.to.global.u64 	%rd17, %rd6;
	cvta.to.global.u64 	%rd18, %rd7;
	mov.u32 	%r4, %ctaid.x;
	mov.u32 	%r5, %ntid.x;
	mov.u32 	%r6, %tid.x;
	mad.lo.s32 	%r7, %r4, %r5, %r6;
	add.s32 	%r8, %r1, -1;
	div.s32 	%r9, %r7, %r8;
	div.s32 	%r10, %r7, %r3;
	add.s32 	%r11, %r1, %r7;
	add.s32 	%r12, %r11, %r2;
	add.s32 	%r13, %r12, %r9;
	mad.lo.s32 	%r14, %r10, %r1, %r13;
	cvt.s64.s32 	%rd19, %r14;
	mul.wide.s32 	%rd20, %r14, 4;
	add.s64 	%rd21, %rd18, %rd20;
	ld.global.f32 	%f1, [%rd21+4];
	cvt.s64.s32 	%rd22, %r1;
	add.s64 	%rd23, %rd19, %rd22;
	shl.b64 	%rd24, %rd23, 2;
	add.s64 	%rd25, %rd17, %rd24;
	ld.global.f32 	%f2, [%rd25+4];
	add.s64 	%rd26, %rd17, %rd20;
	ld.global.f32 	%f3, [%rd26+4];
	sub.f32 	%f4, %f2, %f3;
	add.s64 	%rd27, %rd16, %rd20;
	ld.global.f32 	%f5, [%rd27+8];
	sub.f32 	%f6, %f4, %f5;
	ld.global.f32 	%f7, [%rd27+4];
	add.f32 	%f8, %f6, %f7;
	add.s64 	%rd28, %rd15, %rd20;
	ld.global.f32 	%f9, [%rd28+4];
	fma.rn.f32 	%f10, %f1, %f8, %f9;
	st.global.f32 	[%rd28+4], %f10;
	add.s64 	%rd29, %rd14, %rd20;
	ld.global.f32 	%f11, [%rd29+4];
	add.s64 	%rd30, %rd13, %rd20;
	ld.global.f32 	%f12, [%rd30+8];
	ld.global.f32 	%f13, [%rd30+4];
	sub.f32 	%f14, %f12, %f13;
	mul.wide.s32 	%rd31, %r2, 4;
	add.s64 	%rd32, %rd26, %rd31;
	ld.global.f32 	%f15, [%rd32+4];
	sub.f32 	%f16, %f14, %f15;
	ld.global.f32 	%f17, [%rd26+4];
	add.f32 	%f18, %f16, %f17;
	add.s64 	%rd33, %rd12, %rd20;
	ld.global.f32 	%f19, [%rd33+4];
	fma.rn.f32 	%f20, %f11, %f18, %f19;
	st.global.f32 	[%rd33+4], %f20;
	add.s64 	%rd34, %rd11, %rd20;
	ld.global.f32 	%f21, [%rd34+4];
	add.s64 	%rd35, %rd27, %rd31;
	ld.global.f32 	%f22, [%rd35+4];
	ld.global.f32 	%f23, [%rd27+4];
	sub.f32 	%f24, %f22, %f23;
	mul.wide.s32 	%rd36, %r1, 4;
	add.s64 	%rd37, %rd30, %rd36;
	ld.global.f32 	%f25, [%rd37+4];
	sub.f32 	%f26, %f24, %f25;
	ld.global.f32 	%f27, [%rd30+4];
	add.f32 	%f28, %f26, %f27;
	add.s64 	%rd38, %rd10, %rd20;
	ld.global.f32 	%f29, [%rd38+4];
	fma.rn.f32 	%f30, %f21, %f28, %f29;
	st.global.f32 	[%rd38+4], %f30;
	ret;

}
	// .globl	_Z8update_hiiiPfS_S_S_S_S_
.visible .entry _Z8update_hiiiPfS_S_S_S_S_(
	.param .u32 _Z8update_hiiiPfS_S_S_S_S__param_0,
	.param .u32 _Z8update_hiiiPfS_S_S_S_S__param_1,
	.param .u32 _Z8update_hiiiPfS_S_S_S_S__param_2,
	.param .u64 .ptr .align 1 _Z8update_hiiiPfS_S_S_S_S__param_3,
	.param .u64 .ptr .align 1 _Z8update_hiiiPfS_S_S_S_S__param_4,
	.param .u64 .ptr .align 1 _Z8update_hiiiPfS_S_S_S_S__param_5,
	.param .u64 .ptr .align 1 _Z8update_hiiiPfS_S_S_S_S__param_6,
	.param .u64 .ptr .align 1 _Z8update_hiiiPfS_S_S_S_S__param_7,
	.param .u64 .ptr .align 1 _Z8update_hiiiPfS_S_S_S_S__param_8
)
{
	.reg .b32 	%r<15>;
	.reg .b32 	%f<28>;
	.reg .b64 	%rd<31>;
	.reg .b64 	%fd<13>;

	ld.param.u32 	%r1, [_Z8update_hiiiPfS_S_S_S_S__param_0];
	ld.param.u32 	%r2, [_Z8update_hiiiPfS_S_S_S_S__param_1];
	ld.param.u32 	%r3, [_Z8update_hiiiPfS_S_S_S_S__param_2];
	ld.param.u64 	%rd1, [_Z8update_hiiiPfS_S_S_S_S__param_3];
	ld.param.u64 	%rd2, [_Z8update_hiiiPfS_S_S_S_S__param_4];
	ld.param.u64 	%rd3, [_Z8update_hiiiPfS_S_S_S_S__param_5];
	ld.param.u64 	%rd4, [_Z8update_hiiiPfS_S_S_S_S__param_6];
	ld.param.u64 	%rd5, [_Z8update_hiiiPfS_S_S_S_S__param_7];
	ld.param.u64 	%rd6, [_Z8update_hiiiPfS_S_S_S_S__param_8];
	cvta.to.global.u64 	%rd7, %rd6;
	cvta.to.global.u64 	%rd8, %rd5;
	cvta.to.global.u64 	%rd9, %rd1;
	cvta.to.global.u64 	%rd10, %rd4;
	cvta.to.global.u64 	%rd11, %rd2;
	cvta.to.global.u64 	%rd12, %rd3;
	mov.u32 	%r4, %ctaid.x;
	mov.u32 	%r5, %ntid.x;
	mov.u32 	%r6, %tid.x;
	mad.lo.s32 	%r7, %r4, %r5, %r6;
	add.s32 	%r8, %r1, -1;
	div.s32 	%r9, %r7, %r8;
	div.s32 	%r10, %r7, %r3;
	add.s32 	%r11, %r1, %r7;
	add.s32 	%r12, %r11, %r2;
	add.s32 	%r13, %r12, %r9;
	mad.lo.s32 	%r14, %r10, %r1, %r13;
	cvt.s64.s32 	%rd13, %r14;
	mul.wide.s32 	%rd14, %r14, 4;
	add.s64 	%rd15, %rd12, %rd14;
	ld.global.f32 	%f1, [%rd15+4];
	cvt.s64.s32 	%rd16, %r1;
	sub.s64 	%rd17, %rd13, %rd16;
	shl.b64 	%rd18, %rd17, 2;
	add.s64 	%rd19, %rd12, %rd18;
	ld.global.f32 	%f2, [%rd19+4];
	sub.f32 	%f3, %f1, %f2;
	add.s64 	%rd20, %rd11, %rd14;
	ld.global.f32 	%f4, [%rd20+4];
	sub.f32 	%f5, %f3, %f4;
	ld.global.f32 	%f6, [%rd20];
	add.f32 	%f7, %f5, %f6;
	cvt.f64.f32 	%fd1, %f7;
	mul.f64 	%fd2, %fd1, 0d3FE0000000000000;
	add.s64 	%rd21, %rd10, %rd14;
	ld.global.f32 	%f8, [%rd21+4];
	cvt.f64.f32 	%fd3, %f8;
	sub.f64 	%fd4, %fd3, %fd2;
	cvt.rn.f32.f64 	%f9, %fd4;
	st.global.f32 	[%rd21+4], %f9;
	add.s64 	%rd22, %rd9, %rd14;
	ld.global.f32 	%f10, [%rd22+4];
	ld.global.f32 	%f11, [%rd22];
	sub.f32 	%f12, %f10, %f11;
	ld.global.f32 	%f13, [%rd15+4];
	sub.f32 	%f14, %f12, %f13;
	cvt.s64.s32 	%rd23, %r2;
	sub.s64 	%rd24, %rd13, %rd23;
	shl.b64 	%rd25, %rd24, 2;
	add.s64 	%rd26, %rd12, %rd25;
	ld.global.f32 	%f15, [%rd26+4];
	add.f32 	%f16, %f14, %f15;
	cvt.f64.f32 	%fd5, %f16;
	mul.f64 	%fd6, %fd5, 0d3FE0000000000000;
	add.s64 	%rd27, %rd8, %rd14;
	ld.global.f32 	%f17, [%rd27+4];
	cvt.f64.f32 	%fd7, %f17;
	sub.f64 	%fd8, %fd7, %fd6;
	cvt.rn.f32.f64 	%f18, %fd8;
	st.global.f32 	[%rd27+4], %f18;
	ld.global.f32 	%f19, [%rd20+4];
	add.s64 	%rd28, %rd11, %rd25;
	ld.global.f32 	%f20, [%rd28+4];
	sub.f32 	%f21, %f19, %f20;
	ld.global.f32 	%f22, [%rd22+4];
	sub.f32 	%f23, %f21, %f22;
	add.s64 	%rd29, %rd9, %rd18;
	ld.global.f32 	%f24, [%rd29+4];
	add.f32 	%f25, %f23, %f24;
	cvt.f64.f32 	%fd9, %f25;
	mul.f64 	%fd10, %fd9, 0d3FE0000000000000;
	add.s64 	%rd30, %rd7, %rd14;
	ld.global.f32 	%f26, [%rd30+4];
	cvt.f64.f32 	%fd11, %f26;
	sub.f64 	%fd12, %fd11, %fd10;
	cvt.rn.f32.f64 	%f27, %fd12;
	st.global.f32 	[%rd30+4], %f27;
	ret;

}


// ===== COMPILED SASS (sm_100) =====

	.target	sm_100

	.elftype	@"ET_EXEC"


//--------------------- .note.nv.tkinfo           --------------------------
	.section	.note.nv.tkinfo,"",@"SHT_NOTE"
	.sectionflags	@"SHF_NOTE_NV_TKINFO"
	.tkinfo
        /*0018*/ 	.word	0x00000002
        /*0030*/ 	.string	""
        /*0030*/ 	.string	"ptxas"
        /*0030*/ 	.string	"Cuda compilation tools, release 13.0, V13.0.88"
        /*0030*/ 	.string	"Build cuda_13.0.r13.0/compiler.36424714_0"
        /*0030*/ 	.string	"-arch sm_100 -m 64 "



//--------------------- .note.nv.cuinfo           --------------------------
	.section	.note.nv.cuinfo,"",@"SHT_NOTE"
	.sectionflags	@"SHF_NOTE_NV_CUINFO"
        /*0018*/ 	.short	0x0002
        /*001a*/ 	.short	0x0064
        /*001c*/ 	.short	0x0082
	.zero		2


//--------------------- .nv.info                  --------------------------
	.section	.nv.info,"",@"SHT_CUDA_INFO"
	.align	4


	//----- nvinfo : EIATTR_REGCOUNT
	.align		4
        /*0000*/ 	.byte	0x04, 0x2f
        /*0002*/ 	.short	(.L_1 - .L_0)
	.align		4
.L_0:
        /*0004*/ 	.word	index@(_Z8update_eiiiPfS_S_S_S_S_S_S_S_)
        /*0008*/ 	.word	0x0000001e


	//----- nvinfo : EIATTR_FRAME_SIZE
	.align		4
.L_1:
        /*000c*/ 	.byte	0x04, 0x11
        /*000e*/ 	.short	(.L_3 - .L_2)
	.align		4
.L_2:
        /*0010*/ 	.word	index@(_Z8update_eiiiPfS_S_S_S_S_S_S_S_)
        /*0014*/ 	.word	0x00000000


	//----- nvinfo : EIATTR_REGCOUNT
	.align		4
.L_3:
        /*0018*/ 	.byte	0x04, 0x2f
        /*001a*/ 	.short	(.L_5 - .L_4)
	.align		4
.L_4:
        /*001c*/ 	.word	index@(_Z8update_hiiiPfS_S_S_S_S_)
        /*0020*/ 	.word	0x0000001c


	//----- nvinfo : EIATTR_FRAME_SIZE
	.align		4
.L_5:
        /*0024*/ 	.byte	0x04, 0x11
        /*0026*/ 	.short	(.L_7 - .L_6)
	.align		4
.L_6:
        /*0028*/ 	.word	index@(_Z8update_hiiiPfS_S_S_S_S_)
        /*002c*/ 	.word	0x00000000


	//----- nvinfo : EIATTR_MIN_STACK_SIZE
	.align		4
.L_7:
        /*0030*/ 	.byte	0x04, 0x12
        /*0032*/ 	.short	(.L_9 - .L_8)
	.align		4
.L_8:
        /*0034*/ 	.word	index@(_Z8update_hiiiPfS_S_S_S_S_)
        /*0038*/ 	.word	0x00000000


	//----- nvinfo : EIATTR_MIN_STACK_SIZE
	.align		4
.L_9:
        /*003c*/ 	.byte	0x04, 0x12
        /*003e*/ 	.short	(.L_11 - .L_10)
	.align		4
.L_10:
        /*0040*/ 	.word	index@(_Z8update_eiiiPfS_S_S_S_S_S_S_S_)
        /*0044*/ 	.word	0x00000000
.L_11:


//--------------------- .nv.compat                --------------------------
	.section	.nv.compat,"",@"SHT_CUDA_COMPAT_INFO"
	.align	4
        /*0000*/ 	.byte	0x02, 0x09, 0x00, 0x00, 0x02, 0x02, 0x01, 0x00, 0x02, 0x05, 0x05, 0x00, 0x03, 0x07, 0x01, 0x01
        /*0010*/ 	.byte	0x02, 0x03, 0x00, 0x00, 0x02, 0x06, 0x01, 0x00, 0x04, 0x0b, 0x08, 0x00, 0x01, 0x00, 0x00, 0x00
        /*0020*/ 	.byte	0x00, 0x00, 0x00, 0x00


//--------------------- .nv.info._Z8update_hiiiPfS_S_S_S_S_ --------------------------
	.section	.nv.info._Z8update_hiiiPfS_S_S_S_S_,"",@"SHT_CUDA_INFO"
	.sectionflags	@""
	.align	4


	//----- nvinfo : EIATTR_CUDA_API_VERSION
	.align		4
        /*0000*/ 	.byte	0x04, 0x37
        /*0002*/ 	.short	(.L_13 - .L_12)
.L_12:
        /*0004*/ 	.word	0x00000082


	//----- nvinfo : EIATTR_KPARAM_INFO
	.align		4
.L_13:
        /*0008*/ 	.byte	0x04, 0x17
        /*000a*/ 	.short	(.L_15 - .L_14)
.L_14:
        /*000c*/ 	.word	0x00000000
        /*0010*/ 	.short	0x0008
        /*0012*/ 	.short	0x0038
        /*0014*/ 	.byte	0x00, 0xf5, 0x21, 0x00


	//----- nvinfo : EIATTR_KPARAM_INFO
	.align		4
.L_15:
        /*0018*/ 	.byte	0x04, 0x17
        /*001a*/ 	.short	(.L_17 - .L_16)
.L_16:
        /*001c*/ 	.word	0x00000000
        /*0020*/ 	.short	0x0007
        /*0022*/ 	.short	0x0030
        /*0024*/ 	.byte	0x00, 0xf5, 0x21, 0x00


	//----- nvinfo : EIATTR_KPARAM_INFO
	.align		4
.L_17:
        /*0028*/ 	.byte	0x04, 0x17
        /*002a*/ 	.short	(.L_19 - .L_18)
.L_18:
        /*002c*/ 	.word	0x00000000
        /*0030*/ 	.short	0x0006
        /*0032*/ 	.short	0x0028
        /*0034*/ 	.byte	0x00, 0xf5, 0x21, 0x00


	//----- nvinfo : EIATTR_KPARAM_INFO
	.align		4
.L_19:
        /*0038*/ 	.byte	0x04, 0x17
        /*003a*/ 	.short	(.L_21 - .L_20)
.L_20:
        /*003c*/ 	.word	0x00000000
        /*0040*/ 	.short	0x0005
        /*0042*/ 	.short	0x0020
        /*0044*/ 	.byte	0x00, 0xf5, 0x21, 0x00


	//----- nvinfo : EIATTR_KPARAM_INFO
	.align		4
.L_21:
        /*0048*/ 	.byte	0x04, 0x17
        /*004a*/ 	.short	(.L_23 - .L_22)
.L_22:
        /*004c*/ 	.word	0x00000000
        /*0050*/ 	.short	0x0004
        /*0052*/ 	.short	0x0018
        /*0054*/ 	.byte	0x00, 0xf5, 0x21, 0x00


	//----- nvinfo : EIATTR_KPARAM_INFO
	.align		4
.L_23:
        /*0058*/ 	.byte	0x04, 0x17
        /*005a*/ 	.short	(.L_25 - .L_24)
.L_24:
        /*005c*/ 	.word	0x00000000
        /*0060*/ 	.short	0x0003
        /*0062*/ 	.short	0x0010
        /*0064*/ 	.byte	0x00, 0xf5, 0x21, 0x00


	//----- nvinfo : EIATTR_KPARAM_INFO
	.align		4
.L_25:
        /*0068*/ 	.byte	0x04, 0x17
        /*006a*/ 	.short	(.L_27 - .L_26)
.L_26:
        /*006c*/ 	.word	0x00000000
        /*0070*/ 	.short	0x0002
        /*0072*/ 	.short	0x0008
        /*0074*/ 	.byte	0x00, 0xf0, 0x11, 0x00


	//----- nvinfo : EIATTR_KPARAM_INFO
	.align		4
.L_27:
        /*0078*/ 	.byte	0x04, 0x17
        /*007a*/ 	.short	(.L_29 - .L_28)
.L_28:
        /*007c*/ 	.word	0x00000000
        /*0080*/ 	.short	0x0001
        /*0082*/ 	.short	0x0004
        /*0084*/ 	.byte	0x00, 0xf0, 0x11, 0x00


	//----- nvinfo : EIATTR_KPARAM_INFO
	.align		4
.L_29:
        /*0088*/ 	.byte	0x04, 0x17
        /*008a*/ 	.short	(.L_31 - .L_30)
.L_30:
        /*008c*/ 	.word	0x00000000
        /*0090*/ 	.short	0x0000
        /*0092*/ 	.short	0x0000
        /*0094*/ 	.byte	0x00, 0xf0, 0x11, 0x00


	//----- nvinfo : EIATTR_SPARSE_MMA_MASK
	.align		4
.L_31:
        /*0098*/ 	.byte	0x03, 0x50
        /*009a*/ 	.short	0x0000


	//----- nvinfo : EIATTR_MAXREG_COUNT
	.align		4
        /*009c*/ 	.byte	0x03, 0x1b
        /*009e*/ 	.short	0x00ff


	//----- nvinfo : EIATTR_MERCURY_ISA_VERSION
	.align		4
        /*00a0*/ 	.byte	0x03, 0x5f
        /*00a2*/ 	.short	0x0101


	//----- nvinfo : EIATTR_VRC_CTA_INIT_COUNT
	.align		4
        /*00a4*/ 	.byte	0x02, 0x4a
	.zero		1
	.zero		1


	//----- nvinfo : EIATTR_EXIT_INSTR_OFFSETS
	.align		4
        /*00a8*/ 	.byte	0x04, 0x1c
        /*00aa*/ 	.short	(.L_33 - .L_32)


	//   ....[0]....
.L_32:
        /*00ac*/ 	.word	0x00000850


	//----- nvinfo : EIATTR_CBANK_PARAM_SIZE
	.align		4
.L_33:
        /*00b0*/ 	.byte	0x03, 0x19
        /*00b2*/ 	.short	0x0040


	//----- nvinfo : EIATTR_PARAM_CBANK
	.align		4
        /*00b4*/ 	.byte	0x04, 0x0a
        /*00b6*/ 	.short	(.L_35 - .L_34)
	.align		4
.L_34:
        /*00b8*/ 	.word	index@(.nv.constant0._Z8update_hiiiPfS_S_S_S_S_)
        /*00bc*/ 	.short	0x0380
        /*00be*/ 	.short	0x0040


	//----- nvinfo : EIATTR_SW_WAR
	.align		4
.L_35:
        /*00c0*/ 	.byte	0x04, 0x36
        /*00c2*/ 	.short	(.L_37 - .L_36)
.L_36:
        /*00c4*/ 	.word	0x00000008
.L_37:


//--------------------- .nv.info._Z8update_eiiiPfS_S_S_S_S_S_S_S_ --------------------------
	.section	.nv.info._Z8update_eiiiPfS_S_S_S_S_S_S_S_,"",@"SHT_CUDA_INFO"
	.sectionflags	@""
	.align	4


	//----- nvinfo : EIATTR_CUDA_API_VERSION
	.align		4
        /*0000*/ 	.byte	0x04, 0x37
        /*0002*/ 	.short	(.L_39 - .L_38)
.L_38:
        /*0004*/ 	.word	0x00000082


	//----- nvinfo : EIATTR_KPARAM_INFO
	.align		4
.L_39:
        /*0008*/ 	.byte	0x04, 0x17
        /*000a*/ 	.short	(.L_41 - .L_40)
.L_40:
        /*000c*/ 	.word	0x00000000
        /*0010*/ 	.short	0x000b
        /*0012*/ 	.short	0x0050
        /*0014*/ 	.byte	0x00, 0xf5, 0x21, 0x00


	//----- nvinfo : EIATTR_KPARAM_INFO
	.align		4
.L_41:
        /*0018*/ 	.byte	0x04, 0x17
        /*001a*/ 	.short	(.L_43 - .L_42)
.L_42:
        /*001c*/ 	.word	0x00000000
        /*0020*/ 	.short	0x000a
        /*0022*/ 	.short	0x0048
        /*0024*/ 	.byte	0x00, 0xf5, 0x21, 0x00


	//----- nvinfo : EIATTR_KPARAM_INFO
	.align		4
.L_43:
        /*0028*/ 	.byte	0x04, 0x17
        /*002a*/ 	.short	(.L_45 - .L_44)
.L_44:
        /*002c*/ 	.word	0x00000000
        /*0030*/ 	.short	0x0009
        /*0032*/ 	.short	0x0040
        /*0034*/ 	.byte	0x00, 0xf5, 0x21, 0x00


	//----- nvinfo : EIATTR_KPARAM_INFO
	.align		4
.L_45:
        /*0038*/ 	.byte	0x04, 0x17
        /*003a*/ 	.short	(.L_47 - .L_46)
.L_46:
        /*003c*/ 	.word	0x00000000
        /*0040*/ 	.short	0x0008
        /*0042*/ 	.short	0x0038
        /*0044*/ 	.byte	0x00, 0xf5, 0x21, 0x00


	//----- nvinfo : EIATTR_KPARAM_INFO
	.align		4
.L_47:
        /*0048*/ 	.byte	0x04, 0x17
        /*004a*/ 	.short	(.L_49 - .L_48)
.L_48:
        /*004c*/ 	.word	0x00000000
        /*0050*/ 	.short	0x0007
        /*0052*/ 	.short	0x0030
        /*0054*/ 	.byte	0x00, 0xf5, 0x21, 0x00


	//----- nvinfo : EIATTR_KPARAM_INFO
	.align		4
.L_49:
        /*0058*/ 	.byte	0x04, 0x17
        /*005a*/ 	.short	(.L_51 - .L_50)
.L_50:
        /*005c*/ 	.word	0x00000000
        /*0060*/ 	.short	0x0006
        /*0062*/ 	.short	0x0028
        /*0064*/ 	.byte	0x00, 0xf5, 0x21, 0x00


	//----- nvinfo : EIATTR_KPARAM_INFO
	.align		4
.L_51:
        /*0068*/ 	.byte	0x04, 0x17
        /*006a*/ 	.short	(.L_53 - .L_52)
.L_52:
        /*006c*/ 	.word	0x00000000
        /*0070*/ 	.short	0x0005
        /*0072*/ 	.short	0x0020
        /*0074*/ 	.byte	0x00, 0xf5, 0x21, 0x00


	//----- nvinfo : EIATTR_KPARAM_INFO
	.align		4
.L_53:
        /*0078*/ 	.byte	0x04, 0x17
        /*007a*/ 	.short	(.L_55 - .L_54)
.L_54:
        /*007c*/ 	.word	0x00000000
        /*0080*/ 	.short	0x0004
        /*0082*/ 	.short	0x0018
        /*0084*/ 	.byte	0x00, 0xf5, 0x21, 0x00


	//----- nvinfo : EIATTR_KPARAM_INFO
	.align		4
.L_55:
        /*0088*/ 	.byte	0x04, 0x17
        /*008a*/ 	.short	(.L_57 - .L_56)
.L_56:
        /*008c*/ 	.word	0x00000000
        /*0090*/ 	.short	0x0003
        /*0092*/ 	.short	0x0010
        /*0094*/ 	.byte	0x00, 0xf5, 0x21, 0x00


	//----- nvinfo : EIATTR_KPARAM_INFO
	.align		4
.L_57:
        /*0098*/ 	.byte	0x04, 0x17
        /*009a*/ 	.short	(.L_59 - .L_58)
.L_58:
        /*009c*/ 	.word	0x00000000
        /*00a0*/ 	.short	0x0002
        /*00a2*/ 	.short	0x0008
        /*00a4*/ 	.byte	0x00, 0xf0, 0x11, 0x00


	//----- nvinfo : EIATTR_KPARAM_INFO
	.align		4
.L_59:
        /*00a8*/ 	.byte	0x04, 0x17
        /*00aa*/ 	.short	(.L_61 - .L_60)
.L_60:
        /*00ac*/ 	.word	0x00000000
        /*00b0*/ 	.short	0x0001
        /*00b2*/ 	.short	0x0004
        /*00b4*/ 	.byte	0x00, 0xf0, 0x11, 0x00


	//----- nvinfo : EIATTR_KPARAM_INFO
	.align		4
.L_61:
        /*00b8*/ 	.byte	0x04, 0x17
        /*00ba*/ 	.short	(.L_63 - .L_62)
.L_62:
        /*00bc*/ 	.word	0x00000000
        /*00c0*/ 	.short	0x0000
        /*00c2*/ 	.short	0x0000
        /*00c4*/ 	.byte	0x00, 0xf0, 0x11, 0x00


	//----- nvinfo : EIATTR_SPARSE_MMA_MASK
	.align		4
.L_63:
        /*00c8*/ 	.byte	0x03, 0x50
        /*00ca*/ 	.short	0x0000


	//----- nvinfo : EIATTR_MAXREG_COUNT
	.align		4
        /*00cc*/ 	.byte	0x03, 0x1b
        /*00ce*/ 	.short	0x00ff


	//----- nvinfo : EIATTR_MERCURY_ISA_VERSION
	.align		4
        /*00d0*/ 	.byte	0x03, 0x5f
        /*00d2*/ 	.short	0x0101


	//----- nvinfo : EIATTR_VRC_CTA_INIT_COUNT
	.align		4
        /*00d4*/ 	.byte	0x02, 0x4a
	.zero		1
	.zero		1


	//----- nvinfo : EIATTR_EXIT_INSTR_OFFSETS
	.align		4
        /*00d8*/ 	.byte	0x04, 0x1c
        /*00da*/ 	.short	(.L_65 - .L_64)


	//   ....[0]....
.L_64:
        /*00dc*/ 	.word	0x00000790


	//----- nvinfo : EIATTR_CBANK_PARAM_SIZE
	.align		4
.L_65:
        /*00e0*/ 	.byte	0x03, 0x19
        /*00e2*/ 	.short	0x0058


	//----- nvinfo : EIATTR_PARAM_CBANK
	.align		4
        /*00e4*/ 	.byte	0x04, 0x0a
        /*00e6*/ 	.short	(.L_67 - .L_66)
	.align		4
.L_66:
        /*00e8*/ 	.word	index@(.nv.constant0._Z8update_eiiiPfS_S_S_S_S_S_S_S_)
        /*00ec*/ 	.short	0x0380
        /*00ee*/ 	.short	0x0058


	//----- nvinfo : EIATTR_SW_WAR
	.align		4
.L_67:
        /*00f0*/ 	.byte	0x04, 0x36
        /*00f2*/ 	.short	(.L_69 - .L_68)
.L_68:
        /*00f4*/ 	.word	0x00000008
.L_69:


//--------------------- .nv.callgraph             --------------------------
	.section	.nv.callgraph,"",@"SHT_CUDA_CALLGRAPH"
	.align	4
	.sectionentsize	8
	.align		4
        /*0000*/ 	.word	0x00000000
	.align		4
        /*0004*/ 	.word	0xffffffff
	.align		4
        /*0008*/ 	.word	0x00000000
	.align		4
        /*000c*/ 	.word	0xfffffffe
	.align		4
        /*0010*/ 	.word	0x00000000
	.align		4
        /*0014*/ 	.word	0xfffffffd
	.align		4
        /*0018*/ 	.word	0x00000000
	.align		4
        /*001c*/ 	.word	0xfffffffc


//--------------------- .text._Z8update_hiiiPfS_S_S_S_S_ --------------------------
	.section	.text._Z8update_hiiiPfS_S_S_S_S_,"ax",@progbits
	.align	128
        .global         _Z8update_hiiiPfS_S_S_S_S_
        .type           _Z8update_hiiiPfS_S_S_S_S_,@function
        .size           _Z8update_hiiiPfS_S_S_S_S_,(.L_x_2 - _Z8update_hiiiPfS_S_S_S_S_)
        .other          _Z8update_hiiiPfS_S_S_S_S_,@"STO_CUDA_ENTRY STV_DEFAULT"
_Z8update_hiiiPfS_S_S_S_S_:
.text._Z8update_hiiiPfS_S_S_S_S_:
[----:B------:R-:W-:Y:S08]  /*0000*/  LDC R1, c[0x0][0x37c] ;  /* 0x0000df00ff017b82 */ /* 0x000ff00000000800 */
[----:B------:R-:W0:Y:S01]  /*0010*/  LDC R2, c[0x0][0x388] ;  /* 0x0000e200ff027b82 */ /* 0x000e220000000800 */
[----:B------:R-:W1:Y:S01]  /*0020*/  S2R R13, SR_TID.X ;  /* 0x00000000000d7919 */ /* 0x000e620000002100 */
[----:B------:R-:W2:Y:S01]  /*0030*/  LDCU UR7, c[0x0][0x384] ;  /* 0x00007080ff0777ac */ /* 0x000ea20008000800 */
[----:B------:R-:W3:Y:S05]  /*0040*/  LDCU.64 UR8, c[0x0][0x3a0] ;  /* 0x00007400ff0877ac */ /* 0x000eea0008000a00 */
[----:B------:R-:W4:Y:S08]  /*0050*/  LDC R0, c[0x0][0x380] ;  /* 0x0000e000ff007b82 */ /* 0x000f300000000800 */
[----:B------:R-:W1:Y:S01]  /*0060*/  S2UR UR4, SR_CTAID.X ;  /* 0x00000000000479c3 */ /* 0x000e620000002500 */
[----:B0-----:R-:W-:-:S07]  /*0070*/  IABS R4, R2 ;  /* 0x0000000200047213 */ /* 0x001fce0000000000 */
[----:B------:R-:W1:Y:S01]  /*0080*/  LDC R12, c[0x0][0x360] ;  /* 0x0000d800ff0c7b82 */ /* 0x000e620000000800 */
[----:B------:R-:W0:Y:S01]  /*0090*/  I2F.RP R11, R4 ;  /* 0x00000004000b7306 */ /* 0x000e220000209400 */
[----:B----4-:R-:W-:-:S05]  /*00a0*/  VIADD R3, R0, 0xffffffff ;  /* 0xffffffff00037836 */ /* 0x010fca0000000000 */
[----:B------:R-:W-:Y:S02]  /*00b0*/  IABS R5, R3 ;  /* 0x0000000300057213 */ /* 0x000fe40000000000 */
[----:B------:R-:W-:Y:S02]  /*00c0*/  ISETP.NE.AND P1, PT, R3, RZ, PT ;  /* 0x000000ff0300720c */ /* 0x000fe40003f25270 */
[----:B------:R-:W4:Y:S08]  /*00d0*/  I2F.RP R10, R5 ;  /* 0x00000005000a7306 */ /* 0x000f300000209400 */
[----:B0-----:R-:W0:Y:S08]  /*00e0*/  MUFU.RCP R11, R11 ;  /* 0x0000000b000b7308 */ /* 0x001e300000001000 */
[----:B----4-:R-:W4:Y:S01]  /*00f0*/  MUFU.RCP R10, R10 ;  /* 0x0000000a000a7308 */ /* 0x010f220000001000 */
[----:B0-----:R-:W-:-:S02]  /*0100*/  VIADD R8, R11, 0xffffffe ;  /* 0x0ffffffe0b087836 */ /* 0x001fc40000000000 */
[----:B-1----:R-:W-:Y:S01]  /*0110*/  IMAD R11, R12, UR4, R13 ;  /* 0x000000040c0b7c24 */ /* 0x002fe2000f8e020d */
[----:B------:R-:W0:Y:S04]  /*0120*/  LDCU.64 UR4, c[0x0][0x358] ;  /* 0x00006b00ff0477ac */ /* 0x000e280008000a00 */
[----:B------:R1:W5:Y:S01]  /*0130*/  F2I.FTZ.U32.TRUNC.NTZ R9, R8 ;  /* 0x0000000800097305 */ /* 0x000362000021f000 */
[----:B------:R-:W-:Y:S02]  /*0140*/  IABS R12, R11 ;  /* 0x0000000b000c7213 */ /* 0x000fe40000000000 */
[----:B----4-:R-:W-:-:S05]  /*0150*/  IADD3 R6, PT, PT, R10, 0xffffffe, RZ ;  /* 0x0ffffffe0a067810 */ /* 0x010fca0007ffe0ff */
[----:B------:R4:W2:Y:S01]  /*0160*/  F2I.FTZ.U32.TRUNC.NTZ R7, R6 ;  /* 0x0000000600077305 */ /* 0x0008a2000021f000 */
[----:B-1----:R-:W-:Y:S02]  /*0170*/  HFMA2 R8, -RZ, RZ, 0, 0 ;  /* 0x00000000ff087431 */ /* 0x002fe400000001ff */
[----:B-----5:R-:W-:Y:S02]  /*0180*/  IMAD.MOV R15, RZ, RZ, -R9 ;  /* 0x000000ffff0f7224 */ /* 0x020fe400078e0a09 */
[----:B----4-:R-:W-:Y:S02]  /*0190*/  IMAD.MOV.U32 R6, RZ, RZ, RZ ;  /* 0x000000ffff067224 */ /* 0x010fe400078e00ff */
[----:B------:R-:W-:Y:S02]  /*01a0*/  IMAD R13, R15, R4, RZ ;  /* 0x000000040f0d7224 */ /* 0x000fe400078e02ff */
[----:B--2---:R-:W-:Y:S02]  /*01b0*/  IMAD.MOV R10, RZ, RZ, -R7 ;  /* 0x000000ffff0a7224 */ /* 0x004fe400078e0a07 */
[----:B------:R-:W-:-:S04]  /*01c0*/  IMAD.HI.U32 R8, R9, R13, R8 ;  /* 0x0000000d09087227 */ /* 0x000fc800078e0008 */
[----:B------:R-:W-:Y:S01]  /*01d0*/  IMAD R9, R10, R5, RZ ;  /* 0x000000050a097224 */ /* 0x000fe200078e02ff */
[----:B------:R-:W-:Y:S01]  /*01e0*/  IABS R10, R3 ;  /* 0x00000003000a7213 */ /* 0x000fe20000000000 */
[----:B------:R-:W-:Y:S02]  /*01f0*/  IMAD.MOV.U32 R13, RZ, RZ, R12 ;  /* 0x000000ffff0d7224 */ /* 0x000fe400078e000c */
[----:B------:R-:W-:Y:S01]  /*0200*/  IMAD.HI.U32 R6, R7, R9, R6 ;  /* 0x0000000907067227 */ /* 0x000fe200078e0006 */
[----:B------:R-:W-:-:S03]  /*0210*/  IADD3 R10, PT, PT, RZ, -R10, RZ ;  /* 0x8000000aff0a7210 */ /* 0x000fc60007ffe0ff */
[----:B------:R-:W-:-:S04]  /*0220*/  IMAD.HI.U32 R7, R8, R13, RZ ;  /* 0x0000000d08077227 */ /* 0x000fc800078e00ff */
[----:B------:R-:W-:Y:S02]  /*0230*/  IMAD.MOV.U32 R8, RZ, RZ, R10 ;  /* 0x000000ffff087224 */ /* 0x000fe400078e000a */
[----:B------:R-:W-:-:S04]  /*0240*/  IMAD.HI.U32 R6, R6, R13, RZ ;  /* 0x0000000d06067227 */ /* 0x000fc800078e00ff */
[----:B------:R-:W-:Y:S02]  /*0250*/  IMAD.MOV R9, RZ, RZ, -R7 ;  /* 0x000000ffff097224 */ /* 0x000fe400078e0a07 */
[--C-:B------:R-:W-:Y:S02]  /*0260*/  IMAD R8, R6, R8, R13.reuse ;  /* 0x0000000806087224 */ /* 0x100fe400078e020d */
[----:B------:R-:W-:-:S03]  /*0270*/  IMAD R9, R4, R9, R13 ;  /* 0x0000000904097224 */ /* 0x000fc600078e020d */
[----:B------:R-:W-:Y:S02]  /*0280*/  ISETP.GT.U32.AND P0, PT, R5, R8, PT ;  /* 0x000000080500720c */ /* 0x000fe40003f04070 */
[----:B------:R-:W-:-:S11]  /*0290*/  ISETP.GT.U32.AND P4, PT, R4, R9, PT ;  /* 0x000000090400720c */ /* 0x000fd60003f84070 */
[-C--:B------:R-:W-:Y:S01]  /*02a0*/  @!P0 IADD3 R8, PT, PT, R8, -R5.reuse, RZ ;  /* 0x8000000508088210 */ /* 0x080fe20007ffe0ff */
[----:B------:R-:W-:Y:S02]  /*02b0*/  @!P0 VIADD R6, R6, 0x1 ;  /* 0x0000000106068836 */ /* 0x000fe40000000000 */
[----:B------:R-:W-:Y:S01]  /*02c0*/  @!P4 IMAD.IADD R9, R9, 0x1, -R4 ;  /* 0x000000010909c824 */ /* 0x000fe200078e0a04 */
[----:B------:R-:W-:Y:S01]  /*02d0*/  ISETP.GE.U32.AND P5, PT, R8, R5, PT ;  /* 0x000000050800720c */ /* 0x000fe20003fa6070 */
[----:B------:R-:W-:Y:S01]  /*02e0*/  @!P4 VIADD R7, R7, 0x1 ;  /* 0x000000010707c836 */ /* 0x000fe20000000000 */
[----:B------:R-:W-:Y:S02]  /*02f0*/  LOP3.LUT R5, R11, R3, RZ, 0x3c, !PT ;  /* 0x000000030b057212 */ /* 0x000fe400078e3cff */
[----:B------:R-:W-:Y:S02]  /*0300*/  ISETP.GE.U32.AND P3, PT, R9, R4, PT ;  /* 0x000000040900720c */ /* 0x000fe40003f66070 */
[C---:B------:R-:W-:Y:S01]  /*0310*/  LOP3.LUT R4, R11.reuse, R2, RZ, 0x3c, !PT ;  /* 0x000000020b047212 */ /* 0x040fe200078e3cff */
[----:B------:R-:W-:Y:S01]  /*0320*/  IMAD.IADD R11, R11, 0x1, R0 ;  /* 0x000000010b0b7824 */ /* 0x000fe200078e0200 */
[----:B------:R-:W-:-:S02]  /*0330*/  ISETP.GE.AND P2, PT, R5, RZ, PT ;  /* 0x000000ff0500720c */ /* 0x000fc40003f46270 */
[----:B------:R-:W-:Y:S02]  /*0340*/  ISETP.GE.AND P0, PT, R4, RZ, PT ;  /* 0x000000ff0400720c */ /* 0x000fe40003f06270 */
[----:B------:R-:W-:Y:S01]  /*0350*/  ISETP.NE.AND P4, PT, R2, RZ, PT ;  /* 0x000000ff0200720c */ /* 0x000fe20003f85270 */
[----:B------:R-:W1:Y:S01]  /*0360*/  LDC.64 R4, c[0x0][0x3a0] ;  /* 0x0000e800ff047b82 */ /* 0x000e620000000a00 */
[----:B------:R-:W-:-:S03]  /*0370*/  @P5 IADD3 R6, PT, PT, R6, 0x1, RZ ;  /* 0x0000000106065810 */ /* 0x000fc60007ffe0ff */
[----:B------:R-:W-:-:S04]  /*0380*/  @P3 IADD3 R7, PT, PT, R7, 0x1, RZ ;  /* 0x0000000107073810 */ /* 0x000fc80007ffe0ff */
[----:B------:R-:W-:Y:S01]  /*0390*/  @!P2 IMAD.MOV R6, RZ, RZ, -R6 ;  /* 0x000000ffff06a224 */ /* 0x000fe200078e0a06 */
[----:B------:R-:W-:Y:S02]  /*03a0*/  @!P1 LOP3.LUT R6, RZ, R3, RZ, 0x33, !PT ;  /* 0x00000003ff069212 */ /* 0x000fe400078e33ff */
[----:B------:R-:W-:Y:S02]  /*03b0*/  @!P0 IADD3 R7, PT, PT, -R7, RZ, RZ ;  /* 0x000000ff07078210 */ /* 0x000fe40007ffe1ff */
[----:B------:R-:W-:Y:S02]  /*03c0*/  @!P4 LOP3.LUT R7, RZ, R2, RZ, 0x33, !PT ;  /* 0x00000002ff07c212 */ /* 0x000fe400078e33ff */
[----:B------:R-:W-:Y:S01]  /*03d0*/  IADD3 R9, PT, PT, R6, UR7, R11 ;  /* 0x0000000706097c10 */ /* 0x000fe2000fffe00b */
[----:B------:R-:W2:Y:S01]  /*03e0*/  LDC.64 R2, c[0x0][0x398] ;  /* 0x0000e600ff027b82 */ /* 0x000ea20000000a00 */
[----:B------:R-:W-:-:S03]  /*03f0*/  SHF.R.S32.HI R11, RZ, 0x1f, R0 ;  /* 0x0000001fff0b7819 */ /* 0x000fc60000011400 */
[----:B------:R-:W-:-:S04]  /*0400*/  IMAD R9, R7, R0, R9 ;  /* 0x0000000007097224 */ /* 0x000fc800078e0209 */
[----:B------:R-:W4:Y:S01]  /*0410*/  LDC.64 R6, c[0x0][0x3a8] ;  /* 0x0000ea00ff067b82 */ /* 0x000f220000000a00 */
[C---:B------:R-:W-:Y:S01]  /*0420*/  IADD3 R0, P0, PT, R9.reuse, -R0, RZ ;  /* 0x8000000009007210 */ /* 0x040fe20007f1e0ff */
[----:B-1----:R-:W-:Y:S01]  /*0430*/  IMAD.WIDE R4, R9, 0x4, R4 ;  /* 0x0000000409047825 */ /* 0x002fe200078e0204 */
[----:B------:R-:W-:-:S03]  /*0440*/  SHF.R.S32.HI R12, RZ, 0x1f, R9 ;  /* 0x0000001fff0c7819 */ /* 0x000fc60000011409 */
[----:B------:R-:W-:Y:S01]  /*0450*/  IMAD.SHL.U32 R8, R0, 0x4, RZ ;  /* 0x0000000400087824 */ /* 0x000fe200078e00ff */
[----:B------:R-:W-:Y:S01]  /*0460*/  IADD3.X R11, PT, PT, R12, ~R11, RZ, P0, !PT ;  /* 0x8000000b0c0b7210 */ /* 0x000fe200007fe4ff */
[----:B0-----:R-:W5:Y:S03]  /*0470*/  LDG.E R13, desc[UR4][R4.64+0x4] ;  /* 0x00000404040d7981 */ /* 0x001f66000c1e1900 */
[----:B------:R-:W-:Y:S02]  /*0480*/  SHF.L.U64.HI R0, R0, 0x2, R11 ;  /* 0x0000000200007819 */ /* 0x000fe4000001020b */
[----:B---3--:R-:W-:-:S04]  /*0490*/  IADD3 R10, P0, PT, R8, UR8, RZ ;  /* 0x00000008080a7c10 */ /* 0x008fc8000ff1e0ff */
[----:B------:R-:W-:Y:S01]  /*04a0*/  IADD3.X R11, PT, PT, R0, UR9, RZ, P0, !PT ;  /* 0x00000009000b7c10 */ /* 0x000fe200087fe4ff */
[----:B--2---:R-:W-:-:S04]  /*04b0*/  IMAD.WIDE R2, R9, 0x4, R2 ;  /* 0x0000000409027825 */ /* 0x004fc800078e0202 */
[----:B------:R-:W5:Y:S01]  /*04c0*/  LDG.E R10, desc[UR4][R10.64+0x4] ;  /* 0x000004040a0a7981 */ /* 0x000f62000c1e1900 */
[----:B----4-:R-:W-:-:S03]  /*04d0*/  IMAD.WIDE R6, R9, 0x4, R6 ;  /* 0x0000000409067825 */ /* 0x010fc600078e0206 */
[----:B------:R-:W2:Y:S04]  /*04e0*/  LDG.E R16, desc[UR4][R2.64+0x4] ;  /* 0x0000040402107981 */ /* 0x000ea8000c1e1900 */
[----:B------:R-:W3:Y:S04]  /*04f0*/  LDG.E R18, desc[UR4][R2.64] ;  /* 0x0000000402127981 */ /* 0x000ee8000c1e1900 */
[----:B------:R-:W4:Y:S01]  /*0500*/  LDG.E R14, desc[UR4][R6.64+0x4] ;  /* 0x00000404060e7981 */ /* 0x000f22000c1e1900 */
[----:B------:R-:W-:Y:S02]  /*0510*/  USHF.R.S32.HI UR6, URZ, 0x1f, UR7 ;  /* 0x0000001fff067899 */ /* 0x000fe40008011407 */
[----:B------:R-:W-:-:S04]  /*0520*/  IADD3 R21, P0, PT, R9, -UR7, RZ ;  /* 0x8000000709157c10 */ /* 0x000fc8000ff1e0ff */
[----:B------:R-:W-:Y:S01]  /*0530*/  IADD3.X R22, PT, PT, R12, ~UR6, RZ, P0, !PT ;  /* 0x800000060c167c10 */ /* 0x000fe200087fe4ff */
[----:B-----5:R-:W-:Y:S02]  /*0540*/  FADD R13, R13, -R10 ;  /* 0x8000000a0d0d7221 */ /* 0x020fe40000000000 */
[----:B------:R-:W0:Y:S02]  /*0550*/  LDC.64 R10, c[0x0][0x3b0] ;  /* 0x0000ec00ff0a7b82 */ /* 0x000e240000000a00 */
[----:B--2---:R-:W-:-:S04]  /*0560*/  FADD R13, R13, -R16 ;  /* 0x800000100d0d7221 */ /* 0x004fc80000000000 */
[----:B---3--:R-:W-:Y:S02]  /*0570*/  FADD R20, R13, R18 ;  /* 0x000000120d147221 */ /* 0x008fe40000000000 */
[----:B------:R-:W1:Y:S01]  /*0580*/  LDC.64 R16, c[0x0][0x390] ;  /* 0x0000e400ff107b82 */ /* 0x000e620000000a00 */
[----:B----4-:R-:W-:Y:S08]  /*0590*/  F2F.F64.F32 R14, R14 ;  /* 0x0000000e000e7310 */ /* 0x010ff00000201800 */
[----:B------:R-:W2:Y:S02]  /*05a0*/  F2F.F64.F32 R18, R20 ;  /* 0x0000001400127310 */ /* 0x000ea40000201800 */
[----:B--2---:R-:W-:-:S10]  /*05b0*/  DFMA R18, R18, -0.5, R14 ;  /* 0xbfe000001212782b */ /* 0x004fd4000000000e */
[----:B------:R-:W2:Y:S01]  /*05c0*/  F2F.F32.F64 R19, R18 ;  /* 0x0000001200137310 */ /* 0x000ea20000301000 */
[----:B------:R-:W-:Y:S01]  /*05d0*/  SHF.L.U32 R15, R21, 0x2, RZ ;  /* 0x00000002150f7819 */ /* 0x000fe200000006ff */
[----:B-1----:R-:W-:Y:S01]  /*05e0*/  IMAD.WIDE R12, R9, 0x4, R16 ;  /* 0x00000004090c7825 */ /* 0x002fe200078e0210 */
[----:B------:R-:W-:Y:S02]  /*05f0*/  SHF.L.U64.HI R14, R21, 0x2, R22 ;  /* 0x00000002150e7819 */ /* 0x000fe40000010216 */
[----:B------:R-:W-:-:S04]  /*0600*/  IADD3 R20, P0, PT, R15, UR8, RZ ;  /* 0x000000080f147c10 */ /* 0x000fc8000ff1e0ff */
[----:B------:R-:W-:Y:S01]  /*0610*/  IADD3.X R21, PT, PT, R14, UR9, RZ, P0, !PT ;  /* 0x000000090e157c10 */ /* 0x000fe200087fe4ff */
[----:B0-----:R-:W-:Y:S01]  /*0620*/  IMAD.WIDE R10, R9, 0x4, R10 ;  /* 0x00000004090a7825 */ /* 0x001fe200078e020a */
[----:B------:R-:W0:Y:S01]  /*0630*/  LDCU.128 UR8, c[0x0][0x390] ;  /* 0x00007200ff0877ac */ /* 0x000e220008000c00 */
[----:B--2---:R1:W-:Y:S04]  /*0640*/  STG.E desc[UR4][R6.64+0x4], R19 ;  /* 0x0000041306007986 */ /* 0x0043e8000c101904 */
[----:B------:R-:W2:Y:S04]  /*0650*/  LDG.E R16, desc[UR4][R12.64+0x4] ;  /* 0x000004040c107981 */ /* 0x000ea8000c1e1900 */
[----:B------:R-:W2:Y:S04]  /*0660*/  LDG.E R17, desc[UR4][R12.64] ;  /* 0x000000040c117981 */ /* 0x000ea8000c1e1900 */
[----:B------:R-:W3:Y:S04]  /*0670*/  LDG.E R5, desc[UR4][R4.64+0x4] ;  /* 0x0000040404057981 */ /* 0x000ee8000c1e1900 */
[----:B------:R-:W4:Y:S04]  /*0680*/  LDG.E R21, desc[UR4][R20.64+0x4] ;  /* 0x0000040414157981 */ /* 0x000f28000c1e1900 */
[----:B------:R-:W5:Y:S01]  /*0690*/  LDG.E R23, desc[UR4][R10.64+0x4] ;  /* 0x000004040a177981 */ /* 0x000f62000c1e1900 */
[----:B--2---:R-:W-:-:S04]  /*06a0*/  FADD R18, R16, -R17 ;  /* 0x8000001110127221 */ /* 0x004fc80000000000 */
[----:B---3--:R-:W-:-:S04]  /*06b0*/  FADD R18, R18, -R5 ;  /* 0x8000000512127221 */ /* 0x008fc80000000000 */
[----:B----4-:R-:W-:Y:S02]  /*06c0*/  FADD R22, R18, R21 ;  /* 0x0000001512167221 */ /* 0x010fe40000000000 */
[----:B-1----:R-:W1:Y:S01]  /*06d0*/  LDC.64 R18, c[0x0][0x3b8] ;  /* 0x0000ee00ff127b82 */ /* 0x002e620000000a00 */
[----:B-----5:R-:W-:Y:S08]  /*06e0*/  F2F.F64.F32 R16, R23 ;  /* 0x0000001700107310 */ /* 0x020ff00000201800 */
[----:B------:R-:W2:Y:S02]  /*06f0*/  F2F.F64.F32 R6, R22 ;  /* 0x0000001600067310 */ /* 0x000ea40000201800 */
[----:B--2---:R-:W-:-:S06]  /*0700*/  DFMA R6, R6, -0.5, R16 ;  /* 0xbfe000000606782b */ /* 0x004fcc0000000010 */
[----:B------:R-:W2:Y:S01]  /*0710*/  F2F.F32.F64 R25, R6 ;  /* 0x0000000600197310 */ /* 0x000ea20000301000 */
[----:B0-----:R-:W-:-:S04]  /*0720*/  IADD3 R16, P0, PT, R15, UR10, RZ ;  /* 0x0000000a0f107c10 */ /* 0x001fc8000ff1e0ff */
[----:B------:R-:W-:Y:S02]  /*0730*/  IADD3.X R17, PT, PT, R14, UR11, RZ, P0, !PT ;  /* 0x0000000b0e117c10 */ /* 0x000fe400087fe4ff */
[----:B------:R-:W-:Y:S01]  /*0740*/  IADD3 R8, P0, PT, R8, UR8, RZ ;  /* 0x0000000808087c10 */ /* 0x000fe2000ff1e0ff */
[----:B-1----:R-:W-:-:S03]  /*0750*/  IMAD.WIDE R4, R9, 0x4, R18 ;  /* 0x0000000409047825 */ /* 0x002fc600078e0212 */
[----:B------:R-:W-:Y:S01]  /*0760*/  IADD3.X R9, PT, PT, R0, UR9, RZ, P0, !PT ;  /* 0x0000000900097c10 */ /* 0x000fe200087fe4ff */
[----:B--2---:R-:W-:Y:S04]  /*0770*/  STG.E desc[UR4][R10.64+0x4], R25 ;  /* 0x000004190a007986 */ /* 0x004fe8000c101904 */
[----:B------:R-:W2:Y:S04]  /*0780*/  LDG.E R2, desc[UR4][R2.64+0x4] ;  /* 0x0000040402027981 */ /* 0x000ea8000c1e1900 */
[----:B------:R-:W2:Y:S04]  /*0790*/  LDG.E R17, desc[UR4][R16.64+0x4] ;  /* 0x0000040410117981 */ /* 0x000ea8000c1e1900 */
[----:B------:R-:W3:Y:S04]  /*07a0*/  LDG.E R13, desc[UR4][R12.64+0x4] ;  /* 0x000004040c0d7981 */ /* 0x000ee8000c1e1900 */
[----:B------:R-:W4:Y:S04]  /*07b0*/  LDG.E R9, desc[UR4][R8.64+0x4] ;  /* 0x0000040408097981 */ /* 0x000f28000c1e1900 */
[----:B------:R-:W5:Y:S01]  /*07c0*/  LDG.E R14, desc[UR4][R4.64+0x4] ;  /* 0x00000404040e7981 */ /* 0x000f62000c1e1900 */
[----:B--2---:R-:W-:-:S04]  /*07d0*/  FADD R0, R2, -R17 ;  /* 0x8000001102007221 */ /* 0x004fc80000000000 */
[----:B---3--:R-:W-:-:S04]  /*07e0*/  FADD R0, R0, -R13 ;  /* 0x8000000d00007221 */ /* 0x008fc80000000000 */
[----:B----4-:R-:W-:Y:S01]  /*07f0*/  FADD R0, R0, R9 ;  /* 0x0000000900007221 */ /* 0x010fe20000000000 */
[----:B-----5:R-:W-:Y:S08]  /*0800*/  F2F.F64.F32 R6, R14 ;  /* 0x0000000e00067310 */ /* 0x020ff00000201800 */
[----:B------:R-:W0:Y:S02]  /*0810*/  F2F.F64.F32 R2, R0 ;  /* 0x0000000000027310 */ /* 0x000e240000201800 */
[----:B0-----:R-:W-:-:S10]  /*0820*/  DFMA R2, R2, -0.5, R6 ;  /* 0xbfe000000202782b */ /* 0x001fd40000000006 */
[----:B------:R-:W0:Y:S02]  /*0830*/  F2F.F32.F64 R3, R2 ;  /* 0x0000000200037310 */ /* 0x000e240000301000 */
[----:B0-----:R-:W-:Y:S01]  /*0840*/  STG.E desc[UR4][R4.64+0x4], R3 ;  /* 0x0000040304007986 */ /* 0x001fe2000c101904 */
[----:B------:R-:W-:Y:S05]  /*0850*/  EXIT ;  /* 0x000000000000794d */ /* 0x000fea0003800000 */
.L_x_0:
[----:B------:R-:W-:-:S00]  /*0860*/  BRA `(.L_x_0) ;  /* 0xfffffffc00fc7947 */ /* 0x000fc0000383ffff */
[----:B------:R-:W-:-:S00]  /*0870*/  NOP ;  /* 0x0000000000007918 */ /* 0x000fc00000000000 */
        /* <DEDUP_REMOVED lines=8> */
.L_x_2:


//--------------------- .text._Z8update_eiiiPfS_S_S_S_S_S_S_S_ --------------------------
	.section	.text._Z8update_eiiiPfS_S_S_S_S_S_S_S_,"ax",@progbits
	.align	128
        .global         _Z8update_eiiiPfS_S_S_S_S_S_S_S_
        .type           _Z8update_eiiiPfS_S_S_S_S_S_S_S_,@function
        .size           _Z8update_eiiiPfS_S_S_S_S_S_S_S_,(.L_x_3 - _Z8update_eiiiPfS_S_S_S_S_S_S_S_)
        .other          _Z8update_eiiiPfS_S_S_S_S_S_S_S_,@"STO_CUDA_ENTRY STV_DEFAULT"
_Z8update_eiiiPfS_S_S_S_S_S_S_S_:
.text._Z8update_eiiiPfS_S_S_S_S_S_S_S_:
[----:B------:R-:W-:Y:S08]  /*0000*/  LDC R1, c[0x0][0x37c] ;  /* 0x0000df00ff017b82 */ /* 0x000ff00000000800 */
[----:B------:R-:W0:Y:S01]  /*0010*/  LDC R2, c[0x0][0x388] ;  /* 0x0000e200ff027b82 */ /* 0x000e220000000800 */
[----:B------:R-:W1:Y:S01]  /*0020*/  S2R R13, SR_TID.X ;  /* 0x00000000000d7919 */ /* 0x000e620000002100 */
[----:B------:R-:W2:Y:S06]  /*0030*/  LDCU.64 UR6, c[0x0][0x3b8] ;  /* 0x00007700ff0677ac */ /* 0x000eac0008000a00 */
[----:B------:R-:W3:Y:S08]  /*0040*/  LDC R0, c[0x0][0x380] ;  /* 0x0000e000ff007b82 */ /* 0x000ef00000000800 */
[----:B------:R-:W1:Y:S01]  /*0050*/  S2UR UR4, SR_CTAID.X ;  /* 0x00000000000479c3 */ /* 0x000e620000002500 */
[----:B0-----:R-:W-:-:S07]  /*0060*/  IABS R4, R2 ;  /* 0x0000000200047213 */ /* 0x001fce0000000000 */
[----:B------:R-:W1:Y:S01]  /*0070*/  LDC R12, c[0x0][0x360] ;  /* 0x0000d800ff0c7b82 */ /* 0x000e620000000800 */
[----:B------:R-:W0:Y:S01]  /*0080*/  I2F.RP R11, R4 ;  /* 0x00000004000b7306 */ /* 0x000e220000209400 */
[----:B---3--:R-:W-:-:S04]  /*0090*/  IADD3 R3, PT, PT, R0, -0x1, RZ ;  /* 0xffffffff00037810 */ /* 0x008fc80007ffe0ff */
[----:B------:R-:W-:Y:S02]  /*00a0*/  IABS R5, R3 ;  /* 0x0000000300057213 */ /* 0x000fe40000000000 */
[----:B------:R-:W-:Y:S02]  /*00b0*/  ISETP.NE.AND P1, PT, R3, RZ, PT ;  /* 0x000000ff0300720c */ /* 0x000fe40003f25270 */
[----:B------:R-:W3:Y:S08]  /*00c0*/  I2F.RP R10, R5 ;  /* 0x00000005000a7306 */ /* 0x000ef00000209400 */
[----:B0-----:R-:W0:Y:S08]  /*00d0*/  MUFU.RCP R11, R11 ;  /* 0x0000000b000b7308 */ /* 0x001e300000001000 */
[----:B---3--:R-:W3:Y:S01]  /*00e0*/  MUFU.RCP R10, R10 ;  /* 0x0000000a000a7308 */ /* 0x008ee20000001000 */
[----:B0-----:R-:W-:Y:S01]  /*00f0*/  IADD3 R8, PT, PT, R11, 0xffffffe, RZ ;  /* 0x0ffffffe0b087810 */ /* 0x001fe20007ffe0ff */
[----:B-1----:R-:W-:Y:S01]  /*0100*/  IMAD R11, R12, UR4, R13 ;  /* 0x000000040c0b7c24 */ /* 0x002fe2000f8e020d */
[----:B------:R-:W0:Y:S05]  /*0110*/  LDCU.64 UR4, c[0x0][0x358] ;  /* 0x00006b00ff0477ac */ /* 0x000e2a0008000a00 */
[----:B------:R1:W4:Y:S01]  /*0120*/  F2I.FTZ.U32.TRUNC.NTZ R9, R8 ;  /* 0x0000000800097305 */ /* 0x000322000021f000 */
[----:B------:R-:W-:-:S02]  /*0130*/  IABS R12, R11 ;  /* 0x0000000b000c7213 */ /* 0x000fc40000000000 */
[----:B---3--:R-:W-:-:S05]  /*0140*/  IADD3 R6, PT, PT, R10, 0xffffffe, RZ ;  /* 0x0ffffffe0a067810 */ /* 0x008fca0007ffe0ff */
[----:B------:R3:W5:Y:S01]  /*0150*/  F2I.FTZ.U32.TRUNC.NTZ R7, R6 ;  /* 0x0000000600077305 */ /* 0x000762000021f000 */
[----:B-1----:R-:W-:Y:S01]  /*0160*/  HFMA2 R8, -RZ, RZ, 0, 0 ;  /* 0x00000000ff087431 */ /* 0x002fe200000001ff */
[----:B----4-:R-:W-:Y:S01]  /*0170*/  IADD3 R15, PT, PT, RZ, -R9, RZ ;  /* 0x80000009ff0f7210 */ /* 0x010fe20007ffe0ff */
[----:B---3--:R-:W-:-:S04]  /*0180*/  HFMA2 R6, -RZ, RZ, 0, 0 ;  /* 0x00000000ff067431 */ /* 0x008fc800000001ff */
[----:B------:R-:W-:Y:S02]  /*0190*/  IMAD R13, R15, R4, RZ ;  /* 0x000000040f0d7224 */ /* 0x000fe400078e02ff */
[----:B-----5:R-:W-:Y:S02]  /*01a0*/  IMAD.MOV R10, RZ, RZ, -R7 ;  /* 0x000000ffff0a7224 */ /* 0x020fe400078e0a07 */
[----:B------:R-:W-:Y:S01]  /*01b0*/  IMAD.HI.U32 R8, R9, R13, R8 ;  /* 0x0000000d09087227 */ /* 0x000fe200078e0008 */
[----:B------:R-:W-:-:S03]  /*01c0*/  MOV R13, R12 ;  /* 0x0000000c000d7202 */ /* 0x000fc60000000f00 */
[----:B------:R-:W-:Y:S01]  /*01d0*/  IMAD R9, R10, R5, RZ ;  /* 0x000000050a097224 */ /* 0x000fe200078e02ff */
[----:B------:R-:W-:-:S03]  /*01e0*/  IABS R10, R3 ;  /* 0x00000003000a7213 */ /* 0x000fc60000000000 */
[----:B------:R-:W-:-:S04]  /*01f0*/  IMAD.HI.U32 R6, R7, R9, R6 ;  /* 0x0000000907067227 */ /* 0x000fc800078e0006 */
[----:B------:R-:W-:Y:S02]  /*0200*/  IMAD.MOV R10, RZ, RZ, -R10 ;  /* 0x000000ffff0a7224 */ /* 0x000fe400078e0a0a */
[----:B------:R-:W-:-:S03]  /*0210*/  IMAD.HI.U32 R7, R8, R13, RZ ;  /* 0x0000000d08077227 */ /* 0x000fc600078e00ff */
[----:B------:R-:W-:Y:S01]  /*0220*/  MOV R8, R10 ;  /* 0x0000000a00087202 */ /* 0x000fe20000000f00 */
[----:B------:R-:W-:Y:S01]  /*0230*/  IMAD.HI.U32 R6, R6, R13, RZ ;  /* 0x0000000d06067227 */ /* 0x000fe200078e00ff */
[----:B------:R-:W-:-:S03]  /*0240*/  IADD3 R9, PT, PT, -R7, RZ, RZ ;  /* 0x000000ff07097210 */ /* 0x000fc60007ffe1ff */
[--C-:B------:R-:W-:Y:S02]  /*0250*/  IMAD R8, R6, R8, R13.reuse ;  /* 0x0000000806087224 */ /* 0x100fe400078e020d */
[C---:B------:R-:W-:Y:S02]  /*0260*/  IMAD R9, R4.reuse, R9, R13 ;  /* 0x0000000904097224 */ /* 0x040fe400078e020d */
[----:B------:R-:W1:Y:S01]  /*0270*/  LDC.64 R12, c[0x0][0x390] ;  /* 0x0000e400ff0c7b82 */ /* 0x000e620000000a00 */
[----:B------:R-:W-:Y:S02]  /*0280*/  ISETP.GT.U32.AND P0, PT, R5, R8, PT ;  /* 0x000000080500720c */ /* 0x000fe40003f04070 */
[----:B------:R-:W-:-:S11]  /*0290*/  ISETP.GT.U32.AND P4, PT, R4, R9, PT ;  /* 0x000000090400720c */ /* 0x000fd60003f84070 */
[-C--:B------:R-:W-:Y:S02]  /*02a0*/  @!P0 IADD3 R8, PT, PT, R8, -R5.reuse, RZ ;  /* 0x8000000508088210 */ /* 0x080fe40007ffe0ff */
[----:B------:R-:W-:Y:S01]  /*02b0*/  @!P4 IMAD.IADD R9, R9, 0x1, -R4 ;  /* 0x000000010909c824 */ /* 0x000fe200078e0a04 */
[----:B------:R-:W-:Y:S02]  /*02c0*/  @!P0 IADD3 R6, PT, PT, R6, 0x1, RZ ;  /* 0x0000000106068810 */ /* 0x000fe40007ffe0ff */
[----:B------:R-:W-:Y:S02]  /*02d0*/  ISETP.GE.U32.AND P5, PT, R8, R5, PT ;  /* 0x000000050800720c */ /* 0x000fe40003fa6070 */
[----:B------:R-:W3:Y:S01]  /*02e0*/  LDC R5, c[0x0][0x384] ;  /* 0x0000e100ff057b82 */ /* 0x000ee20000000800 */
[----:B------:R-:W-:Y:S02]  /*02f0*/  LOP3.LUT R8, R11, R3, RZ, 0x3c, !PT ;  /* 0x000000030b087212 */ /* 0x000fe400078e3cff */
[----:B------:R-:W-:-:S02]  /*0300*/  ISETP.GE.U32.AND P3, PT, R9, R4, PT ;  /* 0x000000040900720c */ /* 0x000fc40003f66070 */
[----:B------:R-:W-:Y:S02]  /*0310*/  LOP3.LUT R4, R11, R2, RZ, 0x3c, !PT ;  /* 0x000000020b047212 */ /* 0x000fe400078e3cff */
[----:B------:R-:W-:Y:S02]  /*0320*/  ISETP.GE.AND P2, PT, R8, RZ, PT ;  /* 0x000000ff0800720c */ /* 0x000fe40003f46270 */
[----:B------:R-:W-:Y:S01]  /*0330*/  ISETP.GE.AND P0, PT, R4, RZ, PT ;  /* 0x000000ff0400720c */ /* 0x000fe20003f06270 */
[----:B------:R-:W4:Y:S01]  /*0340*/  LDC.64 R8, c[0x0][0x3b8] ;  /* 0x0000ee00ff087b82 */ /* 0x000f220000000a00 */
[----:B------:R-:W-:Y:S02]  /*0350*/  @!P4 IADD3 R7, PT, PT, R7, 0x1, RZ ;  /* 0x000000010707c810 */ /* 0x000fe40007ffe0ff */
[----:B------:R-:W-:Y:S02]  /*0360*/  ISETP.NE.AND P4, PT, R2, RZ, PT ;  /* 0x000000ff0200720c */ /* 0x000fe40003f85270 */
[----:B------:R-:W-:Y:S01]  /*0370*/  @P5 IADD3 R6, PT, PT, R6, 0x1, RZ ;  /* 0x0000000106065810 */ /* 0x000fe20007ffe0ff */
[----:B------:R-:W-:Y:S01]  /*0380*/  @P3 VIADD R7, R7, 0x1 ;  /* 0x0000000107073836 */ /* 0x000fe20000000000 */
[----:B------:R-:W-:-:S02]  /*0390*/  IADD3 R4, PT, PT, R11, R0, RZ ;  /* 0x000000000b047210 */ /* 0x000fc40007ffe0ff */
[----:B------:R-:W5:Y:S01]  /*03a0*/  LDC.64 R10, c[0x0][0x3c0] ;  /* 0x0000f000ff0a7b82 */ /* 0x000f620000000a00 */
[----:B------:R-:W-:Y:S02]  /*03b0*/  @!P2 IADD3 R6, PT, PT, -R6, RZ, RZ ;  /* 0x000000ff0606a210 */ /* 0x000fe40007ffe1ff */
[----:B------:R-:W-:Y:S02]  /*03c0*/  @!P1 LOP3.LUT R6, RZ, R3, RZ, 0x33, !PT ;  /* 0x00000003ff069212 */ /* 0x000fe400078e33ff */
[----:B------:R-:W-:Y:S02]  /*03d0*/  @!P0 IADD3 R7, PT, PT, -R7, RZ, RZ ;  /* 0x000000ff07078210 */ /* 0x000fe40007ffe1ff */
[----:B------:R-:W-:Y:S02]  /*03e0*/  @!P4 LOP3.LUT R7, RZ, R2, RZ, 0x33, !PT ;  /* 0x00000002ff07c212 */ /* 0x000fe400078e33ff */
[----:B---3--:R-:W-:Y:S01]  /*03f0*/  IADD3 R4, PT, PT, R6, R5, R4 ;  /* 0x0000000506047210 */ /* 0x008fe20007ffe004 */
[----:B------:R-:W3:Y:S04]  /*0400*/  LDC.64 R2, c[0x0][0x3b0] ;  /* 0x0000ec00ff027b82 */ /* 0x000ee80000000a00 */
[----:B------:R-:W-:Y:S01]  /*0410*/  IMAD R7, R7, R0, R4 ;  /* 0x0000000007077224 */ /* 0x000fe200078e0204 */
[----:B------:R-:W-:-:S03]  /*0420*/  SHF.R.S32.HI R4, RZ, 0x1f, R0 ;  /* 0x0000001fff047819 */ /* 0x000fc60000011400 */
[C---:B----4-:R-:W-:Y:S01]  /*0430*/  IMAD.WIDE R8, R7.reuse, 0x4, R8 ;  /* 0x0000000407087825 */ /* 0x050fe200078e0208 */
[----:B------:R-:W-:-:S04]  /*0440*/  IADD3 R6, P0, PT, R7, R0, RZ ;  /* 0x0000000007067210 */ /* 0x000fc80007f1e0ff */
[----:B------:R-:W-:Y:S01]  /*0450*/  LEA.HI.X.SX32 R15, R7, R4, 0x1, P0 ;  /* 0x00000004070f7211 */ /* 0x000fe200000f0eff */
[----:B0-----:R-:W4:Y:S01]  /*0460*/  LDG.E R17, desc[UR4][R8.64+0x4] ;  /* 0x0000040408117981 */ /* 0x001f22000c1e1900 */
[----:B--2---:R-:W-:-:S04]  /*0470*/  LEA R14, P0, R6, UR6, 0x2 ;  /* 0x00000006060e7c11 */ /* 0x004fc8000f8010ff */
[----:B------:R-:W-:-:S05]  /*0480*/  LEA.HI.X R15, R6, UR7, R15, 0x2, P0 ;  /* 0x00000007060f7c11 */ /* 0x000fca00080f140f */
[----:B------:R-:W4:Y:S01]  /*0490*/  LDG.E R14, desc[UR4][R14.64+0x4] ;  /* 0x000004040e0e7981 */ /* 0x000f22000c1e1900 */
[----:B---3--:R-:W-:-:S05]  /*04a0*/  IMAD.WIDE R2, R7, 0x4, R2 ;  /* 0x0000000407027825 */ /* 0x008fca00078e0202 */
[----:B------:R-:W2:Y:S01]  /*04b0*/  LDG.E R21, desc[UR4][R2.64+0x8] ;  /* 0x0000080402157981 */ /* 0x000ea2000c1e1900 */
[C---:B-----5:R-:W-:Y:S02]  /*04c0*/  IMAD.WIDE R18, R7.reuse, 0x4, R10 ;  /* 0x0000000407127825 */ /* 0x060fe400078e020a */
[----:B------:R-:W0:Y:S01]  /*04d0*/  LDC.64 R10, c[0x0][0x3a8] ;  /* 0x0000ea00ff0a7b82 */ /* 0x000e220000000a00 */
[----:B------:R-:W3:Y:S01]  /*04e0*/  LDG.E R23, desc[UR4][R2.64+0x4] ;  /* 0x0000040402177981 */ /* 0x000ee2000c1e1900 */
[----:B-1----:R-:W-:-:S03]  /*04f0*/  IMAD.WIDE R12, R7, 0x4, R12 ;  /* 0x00000004070c7825 */ /* 0x002fc600078e020c */
[----:B------:R-:W5:Y:S04]  /*0500*/  LDG.E R18, desc[UR4][R18.64+0x4] ;  /* 0x0000040412127981 */ /* 0x000f68000c1e1900 */
[----:B------:R-:W5:Y:S01]  /*0510*/  LDG.E R25, desc[UR4][R12.64+0x4] ;  /* 0x000004040c197981 */ /* 0x000f62000c1e1900 */
[----:B0-----:R-:W-:-:S04]  /*0520*/  IMAD.WIDE R10, R7, 0x4, R10 ;  /* 0x00000004070a7825 */ /* 0x001fc800078e020a */
[----:B----4-:R-:W-:Y:S02]  /*0530*/  FADD R4, R14, -R17 ;  /* 0x800000110e047221 */ /* 0x010fe40000000000 */
[----:B------:R-:W0:Y:S02]  /*0540*/  LDC.64 R16, c[0x0][0x3c8] ;  /* 0x0000f200ff107b82 */ /* 0x000e240000000a00 */
[----:B--2---:R-:W-:-:S06]  /*0550*/  FADD R4, R4, -R21 ;  /* 0x8000001504047221 */ /* 0x004fcc0000000000 */
[----:B------:R-:W1:Y:S01]  /*0560*/  LDC.64 R14, c[0x0][0x398] ;  /* 0x0000e600ff0e7b82 */ /* 0x000e620000000a00 */
[----:B---3--:R-:W-:Y:S01]  /*0570*/  FADD R23, R4, R23 ;  /* 0x0000001704177221 */ /* 0x008fe20000000000 */
[----:B------:R-:W-:-:S04]  /*0580*/  IMAD.WIDE R20, R5, 0x4, R8 ;  /* 0x0000000405147825 */ /* 0x000fc800078e0208 */
[----:B-----5:R-:W-:-:S05]  /*0590*/  FFMA R23, R18, R23, R25 ;  /* 0x0000001712177223 */ /* 0x020fca0000000019 */
[----:B------:R2:W-:Y:S04]  /*05a0*/  STG.E desc[UR4][R12.64+0x4], R23 ;  /* 0x000004170c007986 */ /* 0x0005e8000c101904 */
[----:B------:R-:W3:Y:S04]  /*05b0*/  LDG.E R4, desc[UR4][R10.64+0x8] ;  /* 0x000008040a047981 */ /* 0x000ee8000c1e1900 */
[----:B------:R-:W3:Y:S01]  /*05c0*/  LDG.E R25, desc[UR4][R10.64+0x4] ;  /* 0x000004040a197981 */ /* 0x000ee2000c1e1900 */
[C---:B0-----:R-:W-:Y:S02]  /*05d0*/  IMAD.WIDE R18, R7.reuse, 0x4, R16 ;  /* 0x0000000407127825 */ /* 0x041fe400078e0210 */
[----:B------:R-:W0:Y:S01]  /*05e0*/  LDC.64 R16, c[0x0][0x3d0] ;  /* 0x0000f400ff107b82 */ /* 0x000e220000000a00 */
[----:B------:R-:W4:Y:S01]  /*05f0*/  LDG.E R21, desc[UR4][R20.64+0x4] ;  /* 0x0000040414157981 */ /* 0x000f22000c1e1900 */
[----:B-1----:R-:W-:-:S03]  /*0600*/  IMAD.WIDE R14, R7, 0x4, R14 ;  /* 0x00000004070e7825 */ /* 0x002fc600078e020e */
[----:B------:R-:W5:Y:S03]  /*0610*/  LDG.E R9, desc[UR4][R8.64+0x4] ;  /* 0x0000040408097981 */ /* 0x000f66000c1e1900 */
[----:B--2---:R-:W1:Y:S01]  /*0620*/  LDC.64 R12, c[0x0][0x3a0] ;  /* 0x0000e800ff0c7b82 */ /* 0x004e620000000a00 */
[----:B------:R-:W2:Y:S04]  /*0630*/  LDG.E R18, desc[UR4][R18.64+0x4] ;  /* 0x0000040412127981 */ /* 0x000ea8000c1e1900 */
[----:B------:R-:W2:Y:S01]  /*0640*/  LDG.E R27, desc[UR4][R14.64+0x4] ;  /* 0x000004040e1b7981 */ /* 0x000ea2000c1e1900 */
[----:B0-----:R-:W-:-:S04]  /*0650*/  IMAD.WIDE R16, R7, 0x4, R16 ;  /* 0x0000000407107825 */ /* 0x001fc800078e0210 */
[----:B-1----:R-:W-:-:S04]  /*0660*/  IMAD.WIDE R12, R7, 0x4, R12 ;  /* 0x00000004070c7825 */ /* 0x002fc800078e020c */
[----:B---3--:R-:W-:-:S04]  /*0670*/  FADD R4, R4, -R25 ;  /* 0x8000001904047221 */ /* 0x008fc80000000000 */
[----:B----4-:R-:W-:-:S04]  /*0680*/  FADD R4, R4, -R21 ;  /* 0x8000001504047221 */ /* 0x010fc80000000000 */
[----:B-----5:R-:W-:Y:S01]  /*0690*/  FADD R23, R4, R9 ;  /* 0x0000000904177221 */ /* 0x020fe20000000000 */
[----:B------:R-:W-:-:S04]  /*06a0*/  IMAD.WIDE R4, R5, 0x4, R2 ;  /* 0x0000000405047825 */ /* 0x000fc800078e0202 */
[----:B--2---:R-:W-:Y:S01]  /*06b0*/  FFMA R23, R18, R23, R27 ;  /* 0x0000001712177223 */ /* 0x004fe2000000001b */
[----:B------:R-:W-:-:S04]  /*06c0*/  IMAD.WIDE R8, R0, 0x4, R10 ;  /* 0x0000000400087825 */ /* 0x000fc800078e020a */
[----:B------:R-:W-:Y:S04]  /*06d0*/  STG.E desc[UR4][R14.64+0x4], R23 ;  /* 0x000004170e007986 */ /* 0x000fe8000c101904 */
[----:B------:R-:W2:Y:S04]  /*06e0*/  LDG.E R4, desc[UR4][R4.64+0x4] ;  /* 0x0000040404047981 */ /* 0x000ea8000c1e1900 */
[----:B------:R-:W2:Y:S04]  /*06f0*/  LDG.E R3, desc[UR4][R2.64+0x4] ;  /* 0x0000040402037981 */ /* 0x000ea8000c1e1900 */
[----:B------:R-:W3:Y:S04]  /*0700*/  LDG.E R9, desc[UR4][R8.64+0x4] ;  /* 0x0000040408097981 */ /* 0x000ee8000c1e1900 */
[----:B------:R-:W4:Y:S04]  /*0710*/  LDG.E R11, desc[UR4][R10.64+0x4] ;  /* 0x000004040a0b7981 */ /* 0x000f28000c1e1900 */
[----:B------:R-:W5:Y:S04]  /*0720*/  LDG.E R16, desc[UR4][R16.64+0x4] ;  /* 0x0000040410107981 */ /* 0x000f68000c1e1900 */
[----:B------:R-:W5:Y:S01]  /*0730*/  LDG.E R7, desc[UR4][R12.64+0x4] ;  /* 0x000004040c077981 */ /* 0x000f62000c1e1900 */
[----:B--2---:R-:W-:-:S04]  /*0740*/  FADD R0, R4, -R3 ;  /* 0x8000000304007221 */ /* 0x004fc80000000000 */
[----:B---3--:R-:W-:-:S04]  /*0750*/  FADD R0, R0, -R9 ;  /* 0x8000000900007221 */ /* 0x008fc80000000000 */
[----:B----4-:R-:W-:-:S04]  /*0760*/  FADD R5, R0, R11 ;  /* 0x0000000b00057221 */ /* 0x010fc80000000000 */
[----:B-----5:R-:W-:-:S05]  /*0770*/  FFMA R5, R16, R5, R7 ;  /* 0x0000000510057223 */ /* 0x020fca0000000007 */
[----:B------:R-:W-:Y:S01]  /*0780*/  STG.E desc[UR4][R12.64+0x4], R5 ;  /* 0x000004050c007986 */ /* 0x000fe2000c101904 */
[----:B------:R-:W-:Y:S05]  /*0790*/  EXIT ;  /* 0x000000000000794d */ /* 0x000fea0003800000 */
.L_x_1:
        /* <DEDUP_REMOVED lines=14> */
.L_x_3:


//--------------------- .nv.shared.reserved.0     --------------------------
	.section	.nv.shared.reserved.0,"aw",@nobits
	.weak		__nv_reservedSMEM_offset_0_alias
	.size		__nv_reservedSMEM_offset_0_alias, 0, 64
	.other		__nv_reservedSMEM_offset_0_alias,@"STO_CUDA_RESERVED_SHARED STV_DEFAULT"
__nv_reservedSMEM_offset_0_alias:
	.zero		0
	.zero		64


//--------------------- .nv.constant0._Z8update_hiiiPfS_S_S_S_S_ --------------------------
	.section	.nv.constant0._Z8update_hiiiPfS_S_S_S_S_,"a",@progbits
	.sectionflags	@""
	.align	4
.nv.constant0._Z8update_hiiiPfS_S_S_S_S_:
	.zero		960


//--------------------- .nv.constant0._Z8update_eiiiPfS_S_S_S_S_S_S_S_ --------------------------
	.section	.nv.constant0._Z8update_eiiiPfS_S_S_S_S_S_S_S_,"a",@progbits
	.sectionflags	@""
	.align	4
.nv.constant0._Z8update_eiiiPfS_S_S_S_S_S_S_S_:
	.zero		984


//--------------------- SYMBOLS --------------------------

	.type		.nv.reservedSmem.offset0,@object
	.size		.nv.reservedSmem.offset0,0x4
